	.headerflags	@"EF_CUDA_TEXMODE_UNIFIED EF_CUDA_64BIT_ADDRESS EF_CUDA_SM86 EF_CUDA_VIRTUAL_SM(EF_CUDA_SM86)"
	.elftype	@"ET_EXEC"


//--------------------- .nv.info                  --------------------------
	.section	.nv.info,"",@"SHT_CUDA_INFO"
	.align	4


	//----- nvinfo : EIATTR_REGCOUNT
	.align		4
        /*0000*/ 	.byte	0x04, 0x2f
        /*0002*/ 	.short	(.L_3 - .L_2)
	.align		4
.L_2:
        /*0004*/ 	.word	index@(l2norm_fwd_kernel)
        /*0008*/ 	.word	0x0000003b


	//----- nvinfo : EIATTR_MAX_STACK_SIZE
	.align		4
.L_3:
        /*000c*/ 	.byte	0x04, 0x23
        /*000e*/ 	.short	(.L_5 - .L_4)
	.align		4
.L_4:
        /*0010*/ 	.word	index@(l2norm_fwd_kernel)
        /*0014*/ 	.word	0x00000000


	//----- nvinfo : EIATTR_MIN_STACK_SIZE
	.align		4
.L_5:
        /*0018*/ 	.byte	0x04, 0x12
        /*001a*/ 	.short	(.L_7 - .L_6)
	.align		4
.L_6:
        /*001c*/ 	.word	index@(l2norm_fwd_kernel)
        /*0020*/ 	.word	0x00000000


	//----- nvinfo : EIATTR_FRAME_SIZE
	.align		4
.L_7:
        /*0024*/ 	.byte	0x04, 0x11
        /*0026*/ 	.short	(.L_9 - .L_8)
	.align		4
.L_8:
        /*0028*/ 	.word	index@(l2norm_fwd_kernel)
        /*002c*/ 	.word	0x00000000
.L_9:


//--------------------- .nv.info.l2norm_fwd_kernel --------------------------
	.section	.nv.info.l2norm_fwd_kernel,"",@"SHT_CUDA_INFO"
	.align	4


	//----- nvinfo : EIATTR_CUDA_API_VERSION
	.align		4
        /*0000*/ 	.byte	0x04, 0x37
        /*0002*/ 	.short	(.L_11 - .L_10)
.L_10:
        /*0004*/ 	.word	0x0000007b


	//----- nvinfo : EIATTR_SW2861232_WAR
	.align		4
.L_11:
        /*0008*/ 	.byte	0x01, 0x35
	.zero		2


	//----- nvinfo : EIATTR_PARAM_CBANK
	.align		4
        /*000c*/ 	.byte	0x04, 0x0a
        /*000e*/ 	.short	(.L_13 - .L_12)
	.align		4
.L_12:
        /*0010*/ 	.word	index@(.nv.constant0.l2norm_fwd_kernel)
        /*0014*/ 	.short	0x0160
        /*0016*/ 	.short	0x001c


	//----- nvinfo : EIATTR_CBANK_PARAM_SIZE
	.align		4
.L_13:
        /*0018*/ 	.byte	0x03, 0x19
        /*001a*/ 	.short	0x001c


	//----- nvinfo : EIATTR_KPARAM_INFO
	.align		4
        /*001c*/ 	.byte	0x04, 0x17
        /*001e*/ 	.short	(.L_15 - .L_14)
.L_14:
        /*0020*/ 	.word	0x00000000
        /*0024*/ 	.short	0x0003
        /*0026*/ 	.short	0x0018
        /*0028*/ 	.byte	0x00, 0xf0, 0x11, 0x00


	//----- nvinfo : EIATTR_KPARAM_INFO
	.align		4
.L_15:
        /*002c*/ 	.byte	0x04, 0x17
        /*002e*/ 	.short	(.L_17 - .L_16)
.L_16:
        /*0030*/ 	.word	0x00000000
        /*0034*/ 	.short	0x0002
        /*0036*/ 	.short	0x0010
        /*0038*/ 	.byte	0x00, 0xf0, 0x21, 0x00


	//----- nvinfo : EIATTR_KPARAM_INFO
	.align		4
.L_17:
        /*003c*/ 	.byte	0x04, 0x17
        /*003e*/ 	.short	(.L_19 - .L_18)
.L_18:
        /*0040*/ 	.word	0x00000000
        /*0044*/ 	.short	0x0001
        /*0046*/ 	.short	0x0008
        /*0048*/ 	.byte	0x00, 0xf0, 0x21, 0x00


	//----- nvinfo : EIATTR_KPARAM_INFO
	.align		4
.L_19:
        /*004c*/ 	.byte	0x04, 0x17
        /*004e*/ 	.short	(.L_21 - .L_20)
.L_20:
        /*0050*/ 	.word	0x00000000
        /*0054*/ 	.short	0x0000
        /*0056*/ 	.short	0x0000
        /*0058*/ 	.byte	0x00, 0xf0, 0x21, 0x00


	//----- nvinfo : EIATTR_MAXREG_COUNT
	.align		4
.L_21:
        /*005c*/ 	.byte	0x03, 0x1b
        /*005e*/ 	.short	0x00ff


	//----- nvinfo : EIATTR_COOP_GROUP_MASK_REGIDS
	.align		4
        /*0060*/ 	.byte	0x04, 0x29
        /*0062*/ 	.short	(.L_23 - .L_22)


	//   ....[0]....
.L_22:
        /*0064*/ 	.word	0xffffffff


	//   ....[1]....
        /*0068*/ 	.word	0xffffffff


	//   ....[2]....
        /*006c*/ 	.word	0xffffffff


	//   ....[3]....
        /*0070*/ 	.word	0xffffffff


	//   ....[4]....
        /*0074*/ 	.word	0xffffffff


	//   ....[5]....
        /*0078*/ 	.word	0xffffffff


	//   ....[6]....
        /*007c*/ 	.word	0xffffffff


	//   ....[7]....
        /*0080*/ 	.word	0xffffffff


	//   ....[8]....
        /*0084*/ 	.word	0xffffffff


	//   ....[9]....
        /*0088*/ 	.word	0xffffffff


	//   ....[10]....
        /*008c*/ 	.word	0xffffffff


	//   ....[11]....
        /*0090*/ 	.word	0xffffffff


	//   ....[12]....
        /*0094*/ 	.word	0xffffffff


	//   ....[13]....
        /*0098*/ 	.word	0xffffffff


	//   ....[14]....
        /*009c*/ 	.word	0xffffffff


	//   ....[15]....
        /*00a0*/ 	.word	0xffffffff


	//----- nvinfo : EIATTR_COOP_GROUP_INSTR_OFFSETS
	.align		4
.L_23:
        /*00a4*/ 	.byte	0x04, 0x28
        /*00a6*/ 	.short	(.L_25 - .L_24)


	//   ....[0]....
.L_24:
        /*00a8*/ 	.word	0x00000660


	//   ....[1]....
        /*00ac*/ 	.word	0x00000740


	//   ....[2]....
        /*00b0*/ 	.word	0x000007b0


	//   ....[3]....
        /*00b4*/ 	.word	0x000007f0


	//   ....[4]....
        /*00b8*/ 	.word	0x00000800


	//   ....[5]....
        /*00bc*/ 	.word	0x00000820


	//   ....[6]....
        /*00c0*/ 	.word	0x00000840


	//   ....[7]....
        /*00c4*/ 	.word	0x00000870


	//   ....[8]....
        /*00c8*/ 	.word	0x00000880


	//   ....[9]....
        /*00cc*/ 	.word	0x000008a0


	//   ....[10]....
        /*00d0*/ 	.word	0x000008c0


	//   ....[11]....
        /*00d4*/ 	.word	0x000008f0


	//   ....[12]....
        /*00d8*/ 	.word	0x00000900


	//   ....[13]....
        /*00dc*/ 	.word	0x00000920


	//   ....[14]....
        /*00e0*/ 	.word	0x00000940


	//   ....[15]....
        /*00e4*/ 	.word	0x00000980


	//----- nvinfo : EIATTR_EXIT_INSTR_OFFSETS
	.align		4
.L_25:
        /*00e8*/ 	.byte	0x04, 0x1c
        /*00ea*/ 	.short	(.L_27 - .L_26)


	//   ....[0]....
.L_26:
        /*00ec*/ 	.word	0x000010c0


	//   ....[1]....
        /*00f0*/ 	.word	0x00001120


	//----- nvinfo : EIATTR_MAX_THREADS
	.align		4
.L_27:
        /*00f4*/ 	.byte	0x04, 0x05
        /*00f6*/ 	.short	(.L_29 - .L_28)
.L_28:
        /*00f8*/ 	.word	0x00000020
        /*00fc*/ 	.word	0x00000001
        /*0100*/ 	.word	0x00000001
.L_29:


//--------------------- .nv.rel.action            --------------------------
	.section	.nv.rel.action,"",@"SHT_CUDA_RELOCINFO"
	.align	8
	.sectionentsize	8
        /*0000*/ 	.byte	0x73, 0x00, 0x00, 0x00, 0x00, 0x00, 0x00, 0x00, 0x00, 0x00, 0x00, 0x11, 0x25, 0x00, 0x05, 0x36


//--------------------- .nv.constant0.l2norm_fwd_kernel --------------------------
	.section	.nv.constant0.l2norm_fwd_kernel,"a",@progbits
	.align	4
.nv.constant0.l2norm_fwd_kernel:
	.zero		380


//--------------------- .text.l2norm_fwd_kernel   --------------------------
	.section	.text.l2norm_fwd_kernel,"ax",@progbits
	.sectionflags	@"SHF_BARRIERS=1"
	.sectioninfo	@"SHI_REGISTERS=59"
	.align	128
        .global         l2norm_fwd_kernel
        .type           l2norm_fwd_kernel,@function
        .size           l2norm_fwd_kernel,(.L_x_1 - l2norm_fwd_kernel)
        .other          l2norm_fwd_kernel,@"STO_CUDA_ENTRY STV_DEFAULT"
l2norm_fwd_kernel:
.text.l2norm_fwd_kernel:
[----:B------:R-:W-:-:S02]  /*0000*/  MOV R1, c[0x0][0x28] ;  /* 0x00000a0000017a02 */ /* 0x000fc40000000f00 */
[----:B------:R-:W0:Y:S01]  /*0010*/  S2R R2, SR_TID.X ;  /* 0x0000000000027919 */ /* 0x000e220000002100 */
[----:B------:R-:W-:Y:S01]  /*0020*/  CS2R R28, SRZ ;  /* 0x00000000001c7805 */ /* 0x000fe2000001ff00 */
[----:B------:R-:W-:Y:S01]  /*0030*/  CS2R R30, SRZ ;  /* 0x00000000001e7805 */ /* 0x000fe2000001ff00 */
[----:B------:R-:W-:Y:S01]  /*0040*/  ULDC.64 UR4, c[0x0][0x118] ;  /* 0x0000460000047ab9 */ /* 0x000fe20000000a00 */
[----:B------:R-:W1:Y:S01]  /*0050*/  S2R R23, SR_CTAID.X ;  /* 0x0000000000177919 */ /* 0x000e620000002500 */
[----:B------:R-:W-:Y:S01]  /*0060*/  CS2R R12, SRZ ;  /* 0x00000000000c7805 */ /* 0x000fe2000001ff00 */
[----:B------:R-:W-:Y:S01]  /*0070*/  CS2R R14, SRZ ;  /* 0x00000000000e7805 */ /* 0x000fe2000001ff00 */
[----:B0-----:R-:W-:Y:S02]  /*0080*/  SHF.R.U32.HI R16, RZ, 0x4, R2 ;  /* 0x00000004ff107819 */ /* 0x001fe40000011602 */
[----:B------:R-:W-:Y:S02]  /*0090*/  SHF.L.U32 R0, R2, 0x3, RZ ;  /* 0x0000000302007819 */ /* 0x000fe400000006ff */
[----:B-1----:R-:W-:-:S02]  /*00a0*/  SHF.L.U32 R23, R23, 0x3, RZ ;  /* 0x0000000317177819 */ /* 0x002fc400000006ff */
[----:B------:R-:W-:Y:S02]  /*00b0*/  SGXT.U32 R16, R16, 0x1 ;  /* 0x000000011010781a */ /* 0x000fe40000000000 */
[----:B------:R-:W-:Y:S02]  /*00c0*/  LOP3.LUT R8, R0, 0x78, RZ, 0xc0, !PT ;  /* 0x0000007800087812 */ /* 0x000fe400078ec0ff */
[----:B------:R-:W-:Y:S02]  /*00d0*/  LOP3.LUT R21, R23, R16, RZ, 0xfc, !PT ;  /* 0x0000001017157212 */ /* 0x000fe400078efcff */
[----:B------:R-:W-:Y:S01]  /*00e0*/  SHF.R.S32.HI R0, RZ, 0x1f, R23 ;  /* 0x0000001fff007819 */ /* 0x000fe20000011417 */
[----:B------:R-:W-:Y:S01]  /*00f0*/  IMAD.WIDE.U32 R8, R8, 0x2, RZ ;  /* 0x0000000208087825 */ /* 0x000fe200078e00ff */
[C---:B------:R-:W-:Y:S02]  /*0100*/  ISETP.GE.U32.AND P3, PT, R21.reuse, 0x1230, PT ;  /* 0x000012301500780c */ /* 0x040fe40003f66070 */
[----:B------:R-:W-:-:S02]  /*0110*/  SHF.L.U32 R5, R21, 0x8, RZ ;  /* 0x0000000815057819 */ /* 0x000fc400000006ff */
[----:B------:R-:W-:Y:S02]  /*0120*/  LOP3.LUT R3, R23, 0x2, R16, 0xfe, !PT ;  /* 0x0000000217037812 */ /* 0x000fe400078efe10 */
[----:B------:R-:W-:Y:S02]  /*0130*/  SHF.L.U64.HI R21, R21, 0x8, R0 ;  /* 0x0000000815157819 */ /* 0x000fe40000010200 */
[----:B------:R-:W-:Y:S02]  /*0140*/  LOP3.LUT R22, R5, R8, RZ, 0xfc, !PT ;  /* 0x0000000805167212 */ /* 0x000fe400078efcff */
[----:B------:R-:W-:Y:S02]  /*0150*/  ISETP.GE.U32.AND.EX P3, PT, R0, RZ, PT, P3 ;  /* 0x000000ff0000720c */ /* 0x000fe40003f66130 */
[----:B------:R-:W-:Y:S02]  /*0160*/  SHF.L.U32 R17, R3, 0x8, RZ ;  /* 0x0000000803117819 */ /* 0x000fe400000006ff */
[----:B------:R-:W-:-:S02]  /*0170*/  LOP3.LUT R21, R21, R9, RZ, 0xfc, !PT ;  /* 0x0000000915157212 */ /* 0x000fc400078efcff */
[----:B------:R-:W-:Y:S02]  /*0180*/  IADD3 R6, P0, R22, c[0x0][0x160], RZ ;  /* 0x0000580016067a10 */ /* 0x000fe40007f1e0ff */
[C---:B------:R-:W-:Y:S02]  /*0190*/  ISETP.GE.U32.AND P2, PT, R3.reuse, 0x1230, PT ;  /* 0x000012300300780c */ /* 0x040fe40003f46070 */
[----:B------:R-:W-:Y:S02]  /*01a0*/  SHF.L.U64.HI R3, R3, 0x8, R0 ;  /* 0x0000000803037819 */ /* 0x000fe40000010200 */
[----:B------:R-:W-:Y:S02]  /*01b0*/  LOP3.LUT R17, R17, R8, RZ, 0xfc, !PT ;  /* 0x0000000811117212 */ /* 0x000fe400078efcff */
[----:B------:R-:W-:Y:S02]  /*01c0*/  IADD3.X R7, R21, c[0x0][0x164], RZ, P0, !PT ;  /* 0x0000590015077a10 */ /* 0x000fe400007fe4ff */
[----:B------:R-:W-:-:S02]  /*01d0*/  ISETP.GE.U32.AND.EX P2, PT, R0, RZ, PT, P2 ;  /* 0x000000ff0000720c */ /* 0x000fc40003f46120 */
[----:B------:R-:W-:Y:S01]  /*01e0*/  LOP3.LUT R3, R3, R9, RZ, 0xfc, !PT ;  /* 0x0000000903037212 */ /* 0x000fe200078efcff */
[----:B------:R0:W2:Y:S01]  /*01f0*/  @!P3 LDG.E.128 R28, [R6.64] ;  /* 0x00000004061cb981 */ /* 0x0000a2000c1e1d00 */
[----:B------:R-:W-:Y:S02]  /*0200*/  IADD3 R10, P1, R17, c[0x0][0x160], RZ ;  /* 0x00005800110a7a10 */ /* 0x000fe40007f3e0ff */
[----:B------:R-:W-:Y:S02]  /*0210*/  LOP3.LUT R25, R23, 0x4, R16, 0xfe, !PT ;  /* 0x0000000417197812 */ /* 0x000fe400078efe10 */
[----:B------:R-:W-:Y:S02]  /*0220*/  IADD3.X R11, R3, c[0x0][0x164], RZ, P1, !PT ;  /* 0x00005900030b7a10 */ /* 0x000fe40000ffe4ff */
[C---:B------:R-:W-:Y:S02]  /*0230*/  SHF.L.U32 R19, R25.reuse, 0x8, RZ ;  /* 0x0000000819137819 */ /* 0x040fe400000006ff */
[C---:B------:R-:W-:Y:S01]  /*0240*/  ISETP.GE.U32.AND P1, PT, R25.reuse, 0x1230, PT ;  /* 0x000012301900780c */ /* 0x040fe20003f26070 */
[----:B------:R1:W3:Y:S01]  /*0250*/  @!P2 LDG.E.128 R12, [R10.64] ;  /* 0x000000040a0ca981 */ /* 0x0002e2000c1e1d00 */
[----:B------:R-:W-:-:S02]  /*0260*/  SHF.L.U64.HI R25, R25, 0x8, R0 ;  /* 0x0000000819197819 */ /* 0x000fc40000010200 */
[----:B------:R-:W-:Y:S02]  /*0270*/  LOP3.LUT R20, R19, R8, RZ, 0xfc, !PT ;  /* 0x0000000813147212 */ /* 0x000fe400078efcff */
[----:B------:R-:W-:Y:S02]  /*0280*/  ISETP.GE.U32.AND.EX P1, PT, R0, RZ, PT, P1 ;  /* 0x000000ff0000720c */ /* 0x000fe40003f26110 */
[----:B------:R-:W-:Y:S02]  /*0290*/  LOP3.LUT R27, R23, 0x6, R16, 0xfe, !PT ;  /* 0x00000006171b7812 */ /* 0x000fe400078efe10 */
[----:B------:R-:W-:Y:S02]  /*02a0*/  LOP3.LUT R16, R25, R9, RZ, 0xfc, !PT ;  /* 0x0000000919107212 */ /* 0x000fe400078efcff */
[----:B------:R-:W-:Y:S02]  /*02b0*/  IADD3 R32, P4, R20, c[0x0][0x160], RZ ;  /* 0x0000580014207a10 */ /* 0x000fe40007f9e0ff */
[----:B------:R-:W-:-:S02]  /*02c0*/  ISETP.GE.U32.AND P0, PT, R27, 0x1230, PT ;  /* 0x000012301b00780c */ /* 0x000fc40003f06070 */
[C---:B------:R-:W-:Y:S01]  /*02d0*/  SHF.L.U32 R19, R27.reuse, 0x8, RZ ;  /* 0x000000081b137819 */ /* 0x040fe200000006ff */
[----:B------:R-:W-:Y:S01]  /*02e0*/  CS2R R4, SRZ ;  /* 0x0000000000047805 */ /* 0x000fe2000001ff00 */
[----:B0-----:R-:W-:Y:S01]  /*02f0*/  CS2R R6, SRZ ;  /* 0x0000000000067805 */ /* 0x001fe2000001ff00 */
[----:B------:R-:W-:Y:S02]  /*0300*/  IADD3.X R33, R16, c[0x0][0x164], RZ, P4, !PT ;  /* 0x0000590010217a10 */ /* 0x000fe400027fe4ff */
[----:B-1----:R-:W-:Y:S02]  /*0310*/  SHF.L.U64.HI R11, R27, 0x8, R0 ;  /* 0x000000081b0b7819 */ /* 0x002fe40000010200 */
[----:B------:R-:W-:Y:S01]  /*0320*/  LOP3.LUT R19, R19, R8, RZ, 0xfc, !PT ;  /* 0x0000000813137212 */ /* 0x000fe200078efcff */
[----:B------:R3:W4:Y:S01]  /*0330*/  @!P1 LDG.E.128 R4, [R32.64] ;  /* 0x0000000420049981 */ /* 0x000722000c1e1d00 */
[----:B------:R-:W-:Y:S02]  /*0340*/  ISETP.GE.U32.AND.EX P0, PT, R0, RZ, PT, P0 ;  /* 0x000000ff0000720c */ /* 0x000fe40003f06100 */
[----:B------:R-:W-:-:S02]  /*0350*/  LOP3.LUT R18, R11, R9, RZ, 0xfc, !PT ;  /* 0x000000090b127212 */ /* 0x000fc400078efcff */
[----:B------:R-:W-:Y:S01]  /*0360*/  IADD3 R34, P4, R19, c[0x0][0x160], RZ ;  /* 0x0000580013227a10 */ /* 0x000fe20007f9e0ff */
[----:B------:R-:W-:Y:S01]  /*0370*/  CS2R R8, SRZ ;  /* 0x0000000000087805 */ /* 0x000fe2000001ff00 */
[----:B------:R-:W-:Y:S02]  /*0380*/  CS2R R10, SRZ ;  /* 0x00000000000a7805 */ /* 0x000fe4000001ff00 */
[----:B------:R-:W-:-:S05]  /*0390*/  IADD3.X R35, R18, c[0x0][0x164], RZ, P4, !PT ;  /* 0x0000590012237a10 */ /* 0x000fca00027fe4ff */
[----:B------:R0:W5:Y:S01]  /*03a0*/  @!P0 LDG.E.128 R8, [R34.64] ;  /* 0x0000000422088981 */ /* 0x000162000c1e1d00 */
[--C-:B--2---:R-:W-:Y:S02]  /*03b0*/  HADD2.F32 R26, -RZ, R28.reuse.H1_H1 ;  /* 0x3000001cff1a7230 */ /* 0x104fe40000004100 */
[----:B------:R-:W-:-:S03]  /*03c0*/  HADD2.F32 R24, -RZ, R28.H0_H0 ;  /* 0x2000001cff187230 */ /* 0x000fc60000004100 */
[----:B------:R-:W-:Y:S01]  /*03d0*/  FMUL R37, R26, R26 ;  /* 0x0000001a1a257220 */ /* 0x000fe20000400000 */
[----:B------:R-:W-:-:S03]  /*03e0*/  HADD2.F32 R27, -RZ, R29.H0_H0 ;  /* 0x2000001dff1b7230 */ /* 0x000fc60000004100 */
[----:B------:R-:W-:Y:S01]  /*03f0*/  FFMA R40, R24, R24, R37 ;  /* 0x0000001818287223 */ /* 0x000fe20000000025 */
[--C-:B---3--:R-:W-:Y:S02]  /*0400*/  HADD2.F32 R32, -RZ, R12.reuse.H0_H0 ;  /* 0x2000000cff207230 */ /* 0x108fe40000004100 */
[----:B------:R-:W-:Y:S01]  /*0410*/  HADD2.F32 R25, -RZ, R29.H1_H1 ;  /* 0x3000001dff197230 */ /* 0x000fe20000004100 */
[----:B------:R-:W-:Y:S01]  /*0420*/  FFMA R40, R27, R27, R40 ;  /* 0x0000001b1b287223 */ /* 0x000fe20000000028 */
[----:B------:R-:W-:Y:S02]  /*0430*/  HADD2.F32 R12, -RZ, R12.H1_H1 ;  /* 0x3000000cff0c7230 */ /* 0x000fe40000004100 */
[--C-:B------:R-:W-:Y:S01]  /*0440*/  HADD2.F32 R29, -RZ, R30.reuse.H0_H0 ;  /* 0x2000001eff1d7230 */ /* 0x100fe20000004100 */
[----:B------:R-:W-:Y:S02]  /*0450*/  FFMA R40, R25, R25, R40 ;  /* 0x0000001919287223 */ /* 0x000fe40000000028 */
[----:B------:R-:W-:Y:S01]  /*0460*/  FMUL R41, R12, R12 ;  /* 0x0000000c0c297220 */ /* 0x000fe20000400000 */
[----:B------:R-:W-:Y:S01]  /*0470*/  HADD2.F32 R28, -RZ, R30.H1_H1 ;  /* 0x3000001eff1c7230 */ /* 0x000fe20000004100 */
[----:B------:R-:W-:Y:S01]  /*0480*/  FFMA R43, R29, R29, R40 ;  /* 0x0000001d1d2b7223 */ /* 0x000fe20000000028 */
[----:B0-----:R-:W-:Y:S01]  /*0490*/  HADD2.F32 R34, -RZ, R13.H0_H0 ;  /* 0x2000000dff227230 */ /* 0x001fe20000004100 */
[----:B------:R-:W-:Y:S01]  /*04a0*/  FFMA R45, R32, R32, R41 ;  /* 0x00000020202d7223 */ /* 0x000fe20000000029 */
[--C-:B------:R-:W-:Y:S01]  /*04b0*/  HADD2.F32 R30, -RZ, R31.reuse.H1_H1 ;  /* 0x3000001fff1e7230 */ /* 0x100fe20000004100 */
[----:B------:R-:W-:Y:S01]  /*04c0*/  FFMA R42, R28, R28, R43 ;  /* 0x0000001c1c2a7223 */ /* 0x000fe2000000002b */
[----:B------:R-:W-:Y:S01]  /*04d0*/  HADD2.F32 R31, -RZ, R31.H0_H0 ;  /* 0x2000001fff1f7230 */ /* 0x000fe20000004100 */
[----:B------:R-:W-:Y:S01]  /*04e0*/  FFMA R44, R34, R34, R45 ;  /* 0x00000022222c7223 */ /* 0x000fe2000000002d */
[----:B------:R-:W-:-:S02]  /*04f0*/  HADD2.F32 R33, -RZ, R13.H1_H1 ;  /* 0x3000000dff217230 */ /* 0x000fc40000004100 */
[--C-:B----4-:R-:W-:Y:S02]  /*0500*/  HADD2.F32 R38, -RZ, R4.reuse.H1_H1 ;  /* 0x30000004ff267230 */ /* 0x110fe40000004100 */
[----:B------:R-:W-:-:S03]  /*0510*/  HADD2.F32 R36, -RZ, R4.H0_H0 ;  /* 0x20000004ff247230 */ /* 0x000fc60000004100 */
[----:B------:R-:W-:Y:S01]  /*0520*/  FMUL R41, R38, R38 ;  /* 0x0000002626297220 */ /* 0x000fe20000400000 */
[--C-:B------:R-:W-:Y:S02]  /*0530*/  HADD2.F32 R13, -RZ, R14.reuse.H1_H1 ;  /* 0x3000000eff0d7230 */ /* 0x100fe40000004100 */
[--C-:B------:R-:W-:Y:S01]  /*0540*/  HADD2.F32 R37, -RZ, R5.reuse.H1_H1 ;  /* 0x30000005ff257230 */ /* 0x100fe20000004100 */
[----:B------:R-:W-:Y:S01]  /*0550*/  FFMA R46, R36, R36, R41 ;  /* 0x00000024242e7223 */ /* 0x000fe20000000029 */
[----:B------:R-:W-:Y:S01]  /*0560*/  HADD2.F32 R14, -RZ, R14.H0_H0 ;  /* 0x2000000eff0e7230 */ /* 0x000fe20000004100 */
[----:B------:R-:W-:Y:S01]  /*0570*/  FFMA R45, R33, R33, R44 ;  /* 0x00000021212d7223 */ /* 0x000fe2000000002c */
[----:B------:R-:W-:Y:S01]  /*0580*/  HADD2.F32 R5, -RZ, R5.H0_H0 ;  /* 0x20000005ff057230 */ /* 0x000fe20000004100 */
[----:B------:R-:W-:Y:S01]  /*0590*/  FFMA R43, R31, R31, R42 ;  /* 0x0000001f1f2b7223 */ /* 0x000fe2000000002a */
[--C-:B-----5:R-:W-:Y:S02]  /*05a0*/  HADD2.F32 R4, -RZ, R8.reuse.H0_H0 ;  /* 0x20000008ff047230 */ /* 0x120fe40000004100 */
[----:B------:R-:W-:Y:S01]  /*05b0*/  HADD2.F32 R8, -RZ, R8.H1_H1 ;  /* 0x30000008ff087230 */ /* 0x000fe20000004100 */
[----:B------:R-:W-:Y:S01]  /*05c0*/  FFMA R46, R5, R5, R46 ;  /* 0x00000005052e7223 */ /* 0x000fe2000000002e */
[----:B------:R-:W-:Y:S01]  /*05d0*/  FFMA R42, R14, R14, R45 ;  /* 0x0000000e0e2a7223 */ /* 0x000fe2000000002d */
[----:B------:R-:W-:Y:S01]  /*05e0*/  FFMA R44, R30, R30, R43 ;  /* 0x0000001e1e2c7223 */ /* 0x000fe2000000002b */
[--C-:B------:R-:W-:Y:S01]  /*05f0*/  HADD2.F32 R35, -RZ, R15.reuse.H1_H1 ;  /* 0x3000000fff237230 */ /* 0x100fe20000004100 */
[----:B------:R-:W-:Y:S01]  /*0600*/  FMUL R41, R8, R8 ;  /* 0x0000000808297220 */ /* 0x000fe20000400000 */
[--C-:B------:R-:W-:Y:S01]  /*0610*/  HADD2.F32 R39, -RZ, R6.reuse.H1_H1 ;  /* 0x30000006ff277230 */ /* 0x100fe20000004100 */
[----:B------:R-:W-:Y:S01]  /*0620*/  FFMA R45, R37, R37, R46 ;  /* 0x00000025252d7223 */ /* 0x000fe2000000002e */
[----:B------:R-:W-:Y:S01]  /*0630*/  HADD2.F32 R15, -RZ, R15.H0_H0 ;  /* 0x2000000fff0f7230 */ /* 0x000fe20000004100 */
[----:B------:R-:W-:Y:S01]  /*0640*/  FFMA R42, R13, R13, R42 ;  /* 0x0000000d0d2a7223 */ /* 0x000fe2000000002a */
[----:B------:R-:W-:Y:S01]  /*0650*/  HADD2.F32 R6, -RZ, R6.H0_H0 ;  /* 0x20000006ff067230 */ /* 0x000fe20000004100 */
[----:B------:R-:W0:Y:S01]  /*0660*/  SHFL.BFLY PT, R49, R44, 0x8, 0x1f ;  /* 0x0d001f002c317f89 */ /* 0x000e2200000e0000 */
[--C-:B------:R-:W-:Y:S01]  /*0670*/  HADD2.F32 R40, -RZ, R9.reuse.H1_H1 ;  /* 0x30000009ff287230 */ /* 0x100fe20000004100 */
[----:B------:R-:W-:Y:S01]  /*0680*/  FFMA R48, R4, R4, R41 ;  /* 0x0000000404307223 */ /* 0x000fe20000000029 */
[----:B------:R-:W-:Y:S01]  /*0690*/  HADD2.F32 R9, -RZ, R9.H0_H0 ;  /* 0x20000009ff097230 */ /* 0x000fe20000004100 */
[----:B------:R-:W-:Y:S01]  /*06a0*/  FFMA R46, R6, R6, R45 ;  /* 0x00000006062e7223 */ /* 0x000fe2000000002d */
[----:B------:R-:W-:Y:S01]  /*06b0*/  FFMA R42, R15, R15, R42 ;  /* 0x0000000f0f2a7223 */ /* 0x000fe2000000002a */
[----:B------:R-:W-:-:S02]  /*06c0*/  HADD2.F32 R41, -RZ, R7.H0_H0 ;  /* 0x20000007ff297230 */ /* 0x000fc40000004100 */
[----:B------:R-:W-:Y:S01]  /*06d0*/  FFMA R47, R9, R9, R48 ;  /* 0x00000009092f7223 */ /* 0x000fe20000000030 */
[----:B------:R-:W-:Y:S01]  /*06e0*/  FFMA R46, R39, R39, R46 ;  /* 0x00000027272e7223 */ /* 0x000fe2000000002e */
[----:B------:R-:W-:Y:S01]  /*06f0*/  FFMA R45, R35, R35, R42 ;  /* 0x00000023232d7223 */ /* 0x000fe2000000002a */
[----:B------:R-:W-:Y:S01]  /*0700*/  HADD2.F32 R43, -RZ, R7.H1_H1 ;  /* 0x30000007ff2b7230 */ /* 0x000fe20000004100 */
[----:B------:R-:W-:Y:S01]  /*0710*/  FFMA R42, R40, R40, R47 ;  /* 0x00000028282a7223 */ /* 0x000fe2000000002f */
[--C-:B------:R-:W-:Y:S01]  /*0720*/  HADD2.F32 R7, -RZ, R10.reuse.H0_H0 ;  /* 0x2000000aff077230 */ /* 0x100fe20000004100 */
[----:B------:R-:W-:Y:S01]  /*0730*/  FFMA R46, R41, R41, R46 ;  /* 0x00000029292e7223 */ /* 0x000fe2000000002e */
[----:B------:R-:W1:Y:S01]  /*0740*/  SHFL.BFLY PT, R50, R45, 0x8, 0x1f ;  /* 0x0d001f002d327f89 */ /* 0x000e6200000e0000 */
[----:B------:R-:W-:Y:S02]  /*0750*/  HADD2.F32 R10, -RZ, R10.H1_H1 ;  /* 0x3000000aff0a7230 */ /* 0x000fe40000004100 */
[----:B------:R-:W-:Y:S01]  /*0760*/  FFMA R47, R7, R7, R42 ;  /* 0x00000007072f7223 */ /* 0x000fe2000000002a */
[----:B------:R-:W-:Y:S01]  /*0770*/  FFMA R46, R43, R43, R46 ;  /* 0x0000002b2b2e7223 */ /* 0x000fe2000000002e */
[----:B------:R-:W-:-:S02]  /*0780*/  HADD2.F32 R42, -RZ, R11.H0_H0 ;  /* 0x2000000bff2a7230 */ /* 0x000fc40000004100 */
[----:B------:R-:W-:Y:S01]  /*0790*/  FFMA R47, R10, R10, R47 ;  /* 0x0000000a0a2f7223 */ /* 0x000fe2000000002f */
[----:B------:R-:W-:Y:S01]  /*07a0*/  HADD2.F32 R11, -RZ, R11.H1_H1 ;  /* 0x3000000bff0b7230 */ /* 0x000fe20000004100 */
[----:B------:R-:W2:Y:S02]  /*07b0*/  SHFL.BFLY PT, R51, R46, 0x8, 0x1f ;  /* 0x0d001f002e337f89 */ /* 0x000ea400000e0000 */
[----:B------:R-:W-:Y:S01]  /*07c0*/  FFMA R48, R42, R42, R47 ;  /* 0x0000002a2a307223 */ /* 0x000fe2000000002f */
[----:B0-----:R-:W-:-:S03]  /*07d0*/  FADD R49, R44, R49 ;  /* 0x000000312c317221 */ /* 0x001fc60000000000 */
[----:B------:R-:W-:Y:S02]  /*07e0*/  FFMA R48, R11, R11, R48 ;  /* 0x0000000b0b307223 */ /* 0x000fe40000000030 */
[----:B------:R-:W0:Y:S04]  /*07f0*/  SHFL.BFLY PT, R44, R49, 0x4, 0x1f ;  /* 0x0c801f00312c7f89 */ /* 0x000e2800000e0000 */
[----:B------:R-:W3:Y:S01]  /*0800*/  SHFL.BFLY PT, R53, R48, 0x8, 0x1f ;  /* 0x0d001f0030357f89 */ /* 0x000ee200000e0000 */
[----:B-1----:R-:W-:-:S05]  /*0810*/  FADD R50, R45, R50 ;  /* 0x000000322d327221 */ /* 0x002fca0000000000 */
[----:B------:R-:W1:Y:S01]  /*0820*/  SHFL.BFLY PT, R47, R50, 0x4, 0x1f ;  /* 0x0c801f00322f7f89 */ /* 0x000e6200000e0000 */
[----:B--2---:R-:W-:-:S05]  /*0830*/  FADD R51, R46, R51 ;  /* 0x000000332e337221 */ /* 0x004fca0000000000 */
[----:B------:R-:W2:Y:S01]  /*0840*/  SHFL.BFLY PT, R54, R51, 0x4, 0x1f ;  /* 0x0c801f0033367f89 */ /* 0x000ea200000e0000 */
[----:B0-----:R-:W-:Y:S01]  /*0850*/  FADD R44, R49, R44 ;  /* 0x0000002c312c7221 */ /* 0x001fe20000000000 */
[----:B---3--:R-:W-:-:S04]  /*0860*/  FADD R55, R48, R53 ;  /* 0x0000003530377221 */ /* 0x008fc80000000000 */
        /* <DEDUP_REMOVED lines=15> */
[----:B---3--:R-:W-:-:S03]  /*0960*/  FADD R51, R48, R51 ;  /* 0x0000003330337221 */ /* 0x008fc60000000000 */
[----:B------:R-:W-:Y:S02]  /*0970*/  FADD R47, R46, c[0x0][0x178] ;  /* 0x00005e002e2f7621 */ /* 0x000fe40000000000 */
[----:B------:R-:W0:Y:S04]  /*0980*/  SHFL.BFLY PT, R46, R51, 0x1, 0x1f ;  /* 0x0c201f00332e7f89 */ /* 0x000e2800000e0000 */
[----:B------:R-:W3:Y:S01]  /*0990*/  MUFU.SQRT R47, R47 ;  /* 0x0000002f002f7308 */ /* 0x000ee20000002000 */
[----:B-1----:R-:W-:-:S04]  /*09a0*/  FADD R49, R52, R49 ;  /* 0x0000003134317221 */ /* 0x002fc80000000000 */
[----:B------:R-:W-:Y:S01]  /*09b0*/  FADD R49, R49, c[0x0][0x178] ;  /* 0x00005e0031317621 */ /* 0x000fe20000000000 */
[----:B--2---:R-:W-:-:S05]  /*09c0*/  FADD R44, R53, R44 ;  /* 0x0000002c352c7221 */ /* 0x004fca0000000000 */
[----:B------:R-:W1:Y:S01]  /*09d0*/  MUFU.SQRT R49, R49 ;  /* 0x0000003100317308 */ /* 0x000e620000002000 */
[----:B------:R-:W-:Y:S01]  /*09e0*/  FADD R44, R44, c[0x0][0x178] ;  /* 0x00005e002c2c7621 */ /* 0x000fe20000000000 */
[----:B---3--:R-:W-:-:S06]  /*09f0*/  FSETP.GT.AND P5, PT, R47, 8.50705917302346158658e+37, PT ;  /* 0x7e8000002f00780b */ /* 0x008fcc0003fa4000 */
[----:B------:R-:W2:Y:S01]  /*0a00*/  MUFU.SQRT R44, R44 ;  /* 0x0000002c002c7308 */ /* 0x000ea20000002000 */
[----:B------:R-:W-:Y:S01]  /*0a10*/  FSETP.GEU.AND P6, PT, R47, 1.175494350822287508e-38, PT ;  /* 0x008000002f00780b */ /* 0x000fe20003fce000 */
[----:B0-----:R-:W-:Y:S01]  /*0a20*/  FADD R46, R51, R46 ;  /* 0x0000002e332e7221 */ /* 0x001fe20000000000 */
[----:B------:R-:W-:-:S03]  /*0a30*/  MOV R52, 0x3e800000 ;  /* 0x3e80000000347802 */ /* 0x000fc60000000f00 */
[----:B------:R-:W-:Y:S01]  /*0a40*/  FADD R46, R46, c[0x0][0x178] ;  /* 0x00005e002e2e7621 */ /* 0x000fe20000000000 */
[----:B-1----:R-:W-:Y:S02]  /*0a50*/  FSETP.GT.AND P4, PT, R49, 8.50705917302346158658e+37, PT ;  /* 0x7e8000003100780b */ /* 0x002fe40003f84000 */
[----:B------:R-:W-:Y:S01]  /*0a60*/  FSEL R48, R52, 1, P5 ;  /* 0x3f80000034307808 */ /* 0x000fe20002800000 */
[----:B------:R-:W-:Y:S02]  /*0a70*/  @P5 FMUL R47, R47, 0.25 ;  /* 0x3e8000002f2f5820 */ /* 0x000fe40000400000 */
[----:B------:R-:W0:Y:S01]  /*0a80*/  MUFU.SQRT R46, R46 ;  /* 0x0000002e002e7308 */ /* 0x000e220000002000 */
[----:B------:R-:W-:Y:S01]  /*0a90*/  FSETP.GEU.AND P5, PT, R49, 1.175494350822287508e-38, PT ;  /* 0x008000003100780b */ /* 0x000fe20003fae000 */
[----:B------:R-:W-:Y:S01]  /*0aa0*/  @!P6 FMUL R47, R47, 16777216 ;  /* 0x4b8000002f2fe820 */ /* 0x000fe20000400000 */
[----:B------:R-:W-:Y:S01]  /*0ab0*/  @!P6 FMUL R48, R48, 16777216 ;  /* 0x4b8000003030e820 */ /* 0x000fe20000400000 */
[----:B--2---:R-:W-:-:S02]  /*0ac0*/  FSETP.GT.AND P6, PT, R44, 8.50705917302346158658e+37, PT ;  /* 0x7e8000002c00780b */ /* 0x004fc40003fc4000 */
[----:B------:R-:W-:Y:S02]  /*0ad0*/  FSEL R50, R52, 1, P4 ;  /* 0x3f80000034327808 */ /* 0x000fe40002000000 */
[----:B------:R-:W-:Y:S01]  /*0ae0*/  @P4 FMUL R49, R49, 0.25 ;  /* 0x3e80000031314820 */ /* 0x000fe20000400000 */
[----:B------:R-:W-:-:S05]  /*0af0*/  FSETP.GEU.AND P4, PT, R44, 1.175494350822287508e-38, PT ;  /* 0x008000002c00780b */ /* 0x000fca0003f8e000 */
[----:B------:R-:W-:Y:S01]  /*0b00*/  @!P5 FMUL R49, R49, 16777216 ;  /* 0x4b8000003131d820 */ /* 0x000fe20000400000 */
[----:B------:R-:W-:Y:S01]  /*0b10*/  @!P5 FMUL R50, R50, 16777216 ;  /* 0x4b8000003232d820 */ /* 0x000fe20000400000 */
[----:B0-----:R-:W-:Y:S01]  /*0b20*/  FSETP.GT.AND P5, PT, R46, 8.50705917302346158658e+37, PT ;  /* 0x7e8000002e00780b */ /* 0x001fe20003fa4000 */
[----:B------:R-:W-:Y:S01]  /*0b30*/  @P6 FMUL R44, R44, 0.25 ;  /* 0x3e8000002c2c6820 */ /* 0x000fe20000400000 */
[----:B------:R-:W-:Y:S02]  /*0b40*/  FSEL R45, R52, 1, P6 ;  /* 0x3f800000342d7808 */ /* 0x000fe40003000000 */
[----:B------:R-:W-:Y:S02]  /*0b50*/  FSETP.GEU.AND P6, PT, R46, 1.175494350822287508e-38, PT ;  /* 0x008000002e00780b */ /* 0x000fe40003fce000 */
[----:B------:R-:W-:Y:S01]  /*0b60*/  LOP3.LUT R53, R23, 0x7, R2, 0xf8, !PT ;  /* 0x0000000717357812 */ /* 0x000fe200078ef802 */
[----:B------:R-:W-:Y:S01]  /*0b70*/  @!P4 FMUL R44, R44, 16777216 ;  /* 0x4b8000002c2cc820 */ /* 0x000fe20000400000 */
[----:B------:R-:W-:Y:S01]  /*0b80*/  @!P4 FMUL R45, R45, 16777216 ;  /* 0x4b8000002d2dc820 */ /* 0x000fe20000400000 */
[----:B------:R-:W0:Y:S01]  /*0b90*/  MUFU.RCP R47, R47 ;  /* 0x0000002f002f7308 */ /* 0x000e220000001000 */
[----:B------:R-:W-:-:S03]  /*0ba0*/  ISETP.GE.U32.AND P4, PT, R53, 0x1230, PT ;  /* 0x000012303500780c */ /* 0x000fc60003f86070 */
[----:B------:R-:W-:Y:S01]  /*0bb0*/  @P5 FMUL R46, R46, 0.25 ;  /* 0x3e8000002e2e5820 */ /* 0x000fe20000400000 */
[----:B------:R-:W-:-:S03]  /*0bc0*/  LOP3.LUT R23, R2, 0x1f, RZ, 0xc0, !PT ;  /* 0x0000001f02177812 */ /* 0x000fc600078ec0ff */
[----:B------:R-:W-:Y:S01]  /*0bd0*/  @!P6 FMUL R46, R46, 16777216 ;  /* 0x4b8000002e2ee820 */ /* 0x000fe20000400000 */
[----:B------:R-:W-:Y:S01]  /*0be0*/  ISETP.GE.U32.AND.EX P4, PT, R0, RZ, PT, P4 ;  /* 0x000000ff0000720c */ /* 0x000fe20003f86140 */
[----:B------:R-:W1:Y:S03]  /*0bf0*/  MUFU.RCP R49, R49 ;  /* 0x0000003100317308 */ /* 0x000e660000001000 */
[----:B------:R-:W-:Y:S02]  /*0c00*/  ISETP.LT.U32.AND P4, PT, R23, 0x8, !P4 ;  /* 0x000000081700780c */ /* 0x000fe40006781070 */
[----:B------:R-:W-:-:S03]  /*0c10*/  SHF.R.U32.HI R23, RZ, 0x2, R2 ;  /* 0x00000002ff177819 */ /* 0x000fc60000011602 */
[----:B------:R-:W2:Y:S01]  /*0c20*/  MUFU.RCP R46, R46 ;  /* 0x0000002e002e7308 */ /* 0x000ea20000001000 */
[----:B------:R-:W-:Y:S02]  /*0c30*/  LOP3.LUT R51, R23, 0x4, RZ, 0xc0, !PT ;  /* 0x0000000417337812 */ /* 0x000fe400078ec0ff */
[----:B------:R-:W-:-:S05]  /*0c40*/  FSEL R23, R52, 1, P5 ;  /* 0x3f80000034177808 */ /* 0x000fca0002800000 */
[----:B------:R-:W3:Y:S01]  /*0c50*/  MUFU.RCP R44, R44 ;  /* 0x0000002c002c7308 */ /* 0x000ee20000001000 */
[----:B0-----:R-:W-:Y:S01]  /*0c60*/  FMUL R54, R47, R48 ;  /* 0x000000302f367220 */ /* 0x001fe20000400000 */
[----:B------:R-:W-:Y:S01]  /*0c70*/  @!P6 FMUL R23, R23, 16777216 ;  /* 0x4b8000001717e820 */ /* 0x000fe20000400000 */
[----:B-1----:R-:W-:Y:S01]  /*0c80*/  FMUL R56, R49, R50 ;  /* 0x0000003231387220 */ /* 0x002fe20000400000 */
[----:B------:R-:W-:Y:S01]  /*0c90*/  IADD3 R22, P5, R22, c[0x0][0x168], RZ ;  /* 0x00005a0016167a10 */ /* 0x000fe20007fbe0ff */
[-C--:B------:R-:W-:Y:S01]  /*0ca0*/  FMUL R47, R26, R54.reuse ;  /* 0x000000361a2f7220 */ /* 0x080fe20000400000 */
[-C--:B------:R-:W-:Y:S01]  /*0cb0*/  FMUL R24, R24, R54.reuse ;  /* 0x0000003618187220 */ /* 0x080fe20000400000 */
[-C--:B------:R-:W-:Y:S01]  /*0cc0*/  FMUL R27, R27, R54.reuse ;  /* 0x000000361b1b7220 */ /* 0x080fe20000400000 */
[-C--:B------:R-:W-:Y:S01]  /*0cd0*/  FMUL R26, R25, R54.reuse ;  /* 0x00000036191a7220 */ /* 0x080fe20000400000 */
[-C--:B------:R-:W-:Y:S01]  /*0ce0*/  FMUL R29, R29, R54.reuse ;  /* 0x000000361d1d7220 */ /* 0x080fe20000400000 */
[-C--:B------:R-:W-:Y:S01]  /*0cf0*/  FMUL R28, R28, R54.reuse ;  /* 0x000000361c1c7220 */ /* 0x080fe20000400000 */
[-C--:B------:R-:W-:Y:S01]  /*0d00*/  FMUL R31, R31, R54.reuse ;  /* 0x000000361f1f7220 */ /* 0x080fe20000400000 */
[----:B------:R-:W-:Y:S01]  /*0d10*/  FMUL R30, R30, R54 ;  /* 0x000000361e1e7220 */ /* 0x000fe20000400000 */
[----:B--2---:R-:W-:Y:S01]  /*0d20*/  FMUL R55, R46, R23 ;  /* 0x000000172e377220 */ /* 0x004fe20000400000 */
[-C--:B------:R-:W-:Y:S01]  /*0d30*/  FMUL R25, R12, R56.reuse ;  /* 0x000000380c197220 */ /* 0x080fe20000400000 */
[-C--:B------:R-:W-:Y:S01]  /*0d40*/  FMUL R48, R15, R56.reuse ;  /* 0x000000380f307220 */ /* 0x080fe20000400000 */
[----:B---3--:R-:W-:Y:S01]  /*0d50*/  FMUL R52, R44, R45 ;  /* 0x0000002d2c347220 */ /* 0x008fe20000400000 */
[-C--:B------:R-:W-:Y:S01]  /*0d60*/  FMUL R44, R14, R56.reuse ;  /* 0x000000380e2c7220 */ /* 0x080fe20000400000 */
[----:B------:R-:W-:Y:S01]  /*0d70*/  FMUL R45, R13, R56 ;  /* 0x000000380d2d7220 */ /* 0x000fe20000400000 */
[----:B------:R-:W-:Y:S01]  /*0d80*/  IADD3.X R23, R21, c[0x0][0x16c], RZ, P5, !PT ;  /* 0x00005b0015177a10 */ /* 0x000fe20002ffe4ff */
[-C--:B------:R-:W-:Y:S01]  /*0d90*/  FMUL R21, R4, R55.reuse ;  /* 0x0000003704157220 */ /* 0x080fe20000400000 */
[----:B------:R-:W-:Y:S01]  /*0da0*/  F2FP.PACK_AB R12, R47, R24 ;  /* 0x000000182f0c723e */ /* 0x000fe200000000ff */
[----:B------:R-:W-:Y:S01]  /*0db0*/  FMUL R8, R8, R55 ;  /* 0x0000003708087220 */ /* 0x000fe20000400000 */
[----:B------:R-:W-:-:S02]  /*0dc0*/  F2FP.PACK_AB R13, R26, R27 ;  /* 0x0000001b1a0d723e */ /* 0x000fc400000000ff */
[----:B------:R-:W-:Y:S02]  /*0dd0*/  F2FP.PACK_AB R14, R28, R29 ;  /* 0x0000001d1c0e723e */ /* 0x000fe400000000ff */
[----:B------:R-:W-:Y:S01]  /*0de0*/  F2FP.PACK_AB R15, R30, R31 ;  /* 0x0000001f1e0f723e */ /* 0x000fe200000000ff */
[-C--:B------:R-:W-:Y:S01]  /*0df0*/  FMUL R49, R38, R52.reuse ;  /* 0x0000003426317220 */ /* 0x080fe20000400000 */
[-C--:B------:R-:W-:Y:S01]  /*0e00*/  FMUL R38, R5, R52.reuse ;  /* 0x0000003405267220 */ /* 0x080fe20000400000 */
[----:B------:R-:W-:Y:S01]  /*0e10*/  FMUL R37, R37, R52 ;  /* 0x0000003425257220 */ /* 0x000fe20000400000 */
[-C--:B------:R-:W-:Y:S01]  /*0e20*/  FMUL R9, R9, R55.reuse ;  /* 0x0000003709097220 */ /* 0x080fe20000400000 */
[----:B------:R-:W-:Y:S01]  /*0e30*/  FMUL R40, R40, R55 ;  /* 0x0000003728287220 */ /* 0x000fe20000400000 */
[-C--:B------:R-:W-:Y:S01]  /*0e40*/  FMUL R32, R32, R56.reuse ;  /* 0x0000003820207220 */ /* 0x080fe20000400000 */
[-C--:B------:R-:W-:Y:S01]  /*0e50*/  FMUL R34, R34, R56.reuse ;  /* 0x0000003822227220 */ /* 0x080fe20000400000 */
[-C--:B------:R-:W-:Y:S01]  /*0e60*/  FMUL R33, R33, R56.reuse ;  /* 0x0000003821217220 */ /* 0x080fe20000400000 */
[----:B------:R-:W-:Y:S01]  /*0e70*/  FMUL R35, R35, R56 ;  /* 0x0000003823237220 */ /* 0x000fe20000400000 */
[-C--:B------:R-:W-:Y:S01]  /*0e80*/  FMUL R46, R6, R52.reuse ;  /* 0x00000034062e7220 */ /* 0x080fe20000400000 */
[-C--:B------:R-:W-:Y:S01]  /*0e90*/  FMUL R39, R39, R52.reuse ;  /* 0x0000003427277220 */ /* 0x080fe20000400000 */
[----:B------:R-:W-:Y:S01]  /*0ea0*/  @!P3 STG.E.128 [R22.64], R12 ;  /* 0x0000000c1600b986 */ /* 0x000fe2000c101d04 */
[----:B------:R-:W-:Y:S01]  /*0eb0*/  F2FP.PACK_AB R28, R8, R21 ;  /* 0x00000015081c723e */ /* 0x000fe200000000ff */
[-C--:B------:R-:W-:Y:S01]  /*0ec0*/  FMUL R36, R36, R52.reuse ;  /* 0x0000003424247220 */ /* 0x080fe20000400000 */
[-C--:B------:R-:W-:Y:S01]  /*0ed0*/  FMUL R41, R41, R52.reuse ;  /* 0x0000003429297220 */ /* 0x080fe20000400000 */
[----:B------:R-:W-:Y:S01]  /*0ee0*/  FMUL R50, R43, R52 ;  /* 0x000000342b327220 */ /* 0x000fe20000400000 */
[-C--:B------:R-:W-:Y:S01]  /*0ef0*/  FMUL R42, R42, R55.reuse ;  /* 0x000000372a2a7220 */ /* 0x080fe20000400000 */
[-C--:B------:R-:W-:Y:S01]  /*0f00*/  FMUL R11, R11, R55.reuse ;  /* 0x000000370b0b7220 */ /* 0x080fe20000400000 */
[----:B------:R-:W-:Y:S01]  /*0f10*/  IADD3 R8, P3, R17, c[0x0][0x168], RZ ;  /* 0x00005a0011087a10 */ /* 0x000fe20007f7e0ff */
[-C--:B------:R-:W-:Y:S01]  /*0f20*/  FMUL R24, R7, R55.reuse ;  /* 0x0000003707187220 */ /* 0x080fe20000400000 */
[----:B------:R-:W-:Y:S01]  /*0f30*/  FMUL R27, R10, R55 ;  /* 0x000000370a1b7220 */ /* 0x000fe20000400000 */
[----:B------:R-:W-:-:S02]  /*0f40*/  IADD3 R20, P5, R20, c[0x0][0x168], RZ ;  /* 0x00005a0014147a10 */ /* 0x000fc40007fbe0ff */
[----:B------:R-:W-:Y:S02]  /*0f50*/  IADD3 R10, P6, R19, c[0x0][0x168], RZ ;  /* 0x00005a00130a7a10 */ /* 0x000fe40007fde0ff */
[----:B------:R-:W-:Y:S02]  /*0f60*/  F2FP.PACK_AB R37, R37, R38 ;  /* 0x000000262525723e */ /* 0x000fe400000000ff */
[----:B------:R-:W-:Y:S02]  /*0f70*/  F2FP.PACK_AB R29, R40, R9 ;  /* 0x00000009281d723e */ /* 0x000fe400000000ff */
[----:B------:R-:W-:Y:S02]  /*0f80*/  F2FP.PACK_AB R4, R25, R32 ;  /* 0x000000201904723e */ /* 0x000fe400000000ff */
[----:B------:R-:W-:Y:S02]  /*0f90*/  F2FP.PACK_AB R5, R33, R34 ;  /* 0x000000222105723e */ /* 0x000fe400000000ff */
[----:B------:R-:W-:-:S02]  /*0fa0*/  F2FP.PACK_AB R6, R45, R44 ;  /* 0x0000002c2d06723e */ /* 0x000fc400000000ff */
[----:B------:R-:W-:Y:S02]  /*0fb0*/  F2FP.PACK_AB R7, R35, R48 ;  /* 0x000000302307723e */ /* 0x000fe400000000ff */
[----:B------:R-:W-:Y:S02]  /*0fc0*/  F2FP.PACK_AB R38, R39, R46 ;  /* 0x0000002e2726723e */ /* 0x000fe400000000ff */
[----:B------:R-:W-:Y:S02]  /*0fd0*/  IADD3.X R9, R3, c[0x0][0x16c], RZ, P3, !PT ;  /* 0x00005b0003097a10 */ /* 0x000fe40001ffe4ff */
[----:B------:R-:W-:Y:S02]  /*0fe0*/  F2FP.PACK_AB R36, R49, R36 ;  /* 0x000000243124723e */ /* 0x000fe400000000ff */
[----:B------:R-:W-:Y:S02]  /*0ff0*/  F2FP.PACK_AB R39, R50, R41 ;  /* 0x000000293227723e */ /* 0x000fe400000000ff */
[----:B------:R-:W-:-:S02]  /*1000*/  IADD3.X R21, R16, c[0x0][0x16c], RZ, P5, !PT ;  /* 0x00005b0010157a10 */ /* 0x000fc40002ffe4ff */
[----:B------:R-:W-:Y:S02]  /*1010*/  F2FP.PACK_AB R31, R11, R42 ;  /* 0x0000002a0b1f723e */ /* 0x000fe400000000ff */
[----:B------:R-:W-:Y:S02]  /*1020*/  F2FP.PACK_AB R30, R27, R24 ;  /* 0x000000181b1e723e */ /* 0x000fe400000000ff */
[----:B------:R-:W-:Y:S01]  /*1030*/  IADD3.X R11, R18, c[0x0][0x16c], RZ, P6, !PT ;  /* 0x00005b00120b7a10 */ /* 0x000fe200037fe4ff */
[----:B------:R-:W-:Y:S04]  /*1040*/  @!P2 STG.E.128 [R8.64], R4 ;  /* 0x000000040800a986 */ /* 0x000fe8000c101d04 */
[----:B------:R-:W-:Y:S04]  /*1050*/  @!P1 STG.E.128 [R20.64], R36 ;  /* 0x0000002414009986 */ /* 0x000fe8000c101d04 */
[----:B------:R-:W-:Y:S04]  /*1060*/  STS [R51], R54 ;  /* 0x0000003633007388 */ /* 0x000fe80000000800 */
[----:B------:R-:W-:Y:S04]  /*1070*/  STS [R51+0x8], R56 ;  /* 0x0000083833007388 */ /* 0x000fe80000000800 */
[----:B------:R-:W-:Y:S04]  /*1080*/  STS [R51+0x10], R52 ;  /* 0x0000103433007388 */ /* 0x000fe80000000800 */
[----:B------:R-:W-:Y:S04]  /*1090*/  STS [R51+0x18], R55 ;  /* 0x0000183733007388 */ /* 0x000fe80000000800 */
[----:B------:R-:W-:Y:S04]  /*10a0*/  @!P0 STG.E.128 [R10.64], R28 ;  /* 0x0000001c0a008986 */ /* 0x000fe8000c101d04 */
[----:B------:R-:W-:Y:S06]  /*10b0*/  BAR.SYNC 0x0 ;  /* 0x0000000000007b1d */ /* 0x000fec0000000000 */
[----:B------:R-:W-:Y:S05]  /*10c0*/  @!P4 EXIT ;  /* 0x000000000000c94d */ /* 0x000fea0003800000 */
[----:B------:R-:W-:Y:S02]  /*10d0*/  LOP3.LUT R4, R2, 0x7, RZ, 0xc0, !PT ;  /* 0x0000000702047812 */ /* 0x000fe400078ec0ff */
[----:B------:R-:W-:-:S03]  /*10e0*/  LEA R2, P0, R53, c[0x0][0x170], 0x2 ;  /* 0x00005c0035027a11 */ /* 0x000fc600078010ff */
[----:B------:R-:W0:Y:S01]  /*10f0*/  LDS R5, [R4.X4] ;  /* 0x0000000004057984 */ /* 0x000e220000004800 */
[----:B------:R-:W-:-:S05]  /*1100*/  LEA.HI.X R3, R53, c[0x0][0x174], R0, 0x2, P0 ;  /* 0x00005d0035037a11 */ /* 0x000fca00000f1400 */
[----:B0-----:R-:W-:Y:S01]  /*1110*/  STG.E [R2.64], R5 ;  /* 0x0000000502007986 */ /* 0x001fe2000c101904 */
[----:B------:R-:W-:Y:S05]  /*1120*/  EXIT ;  /* 0x000000000000794d */ /* 0x000fea0003800000 */
.L_x_0:
[----:B------:R-:W-:-:S00]  /*1130*/  BRA `(.L_x_0) ;  /* 0xfffffff000007947 */ /* 0x000fc0000383ffff */
[----:B------:R-:W-:-:S00]  /*1140*/  NOP ;  /* 0x0000000000007918 */ /* 0x000fc00000000000 */
        /* <DEDUP_REMOVED lines=11> */
.L_x_1:


//--------------------- .nv.global.init           --------------------------
	.section	.nv.global.init,"aw",@progbits
.nv.global.init:
	.type		_$_str,@object
	.size		_$_str,(_$_str_$_2 - _$_str)
_$_str:
        /*0000*/ 	.byte	0x5f, 0x5f, 0x43, 0x55, 0x44, 0x41, 0x5f, 0x46, 0x54, 0x5a, 0x00
	.type		_$_str_$_2,@object
	.size		_$_str_$_2,(.L_1 - _$_str_$_2)
_$_str_$_2:
        /*000b*/ 	.byte	0x5f, 0x5f, 0x43, 0x55, 0x44, 0x41, 0x5f, 0x50, 0x52, 0x45, 0x43, 0x5f, 0x53, 0x51, 0x52, 0x54
        /*001b*/ 	.byte	0x00
.L_1:


//--------------------- .nv.shared.l2norm_fwd_kernel --------------------------
	.section	.nv.shared.l2norm_fwd_kernel,"aw",@nobits
	.align	16
